	.headerflags	@"EF_CUDA_TEXMODE_UNIFIED EF_CUDA_64BIT_ADDRESS EF_CUDA_ACCELERATORS EF_CUDA_SM90 EF_CUDA_VIRTUAL_SM(EF_CUDA_SM90)"
	.elftype	@"ET_EXEC"


//--------------------- .nv.info                  --------------------------
	.section	.nv.info,"",@"SHT_CUDA_INFO"
	.align	4


	//----- nvinfo : EIATTR_REGCOUNT
	.align		4
        /*0000*/ 	.byte	0x04, 0x2f
        /*0002*/ 	.short	(.L_2 - .L_1)
	.align		4
.L_1:
        /*0004*/ 	.word	index@(triton_poi_fused_native_layer_norm_1)
        /*0008*/ 	.word	0x00000012


	//----- nvinfo : EIATTR_MIN_STACK_SIZE
	.align		4
.L_2:
        /*000c*/ 	.byte	0x04, 0x12
        /*000e*/ 	.short	(.L_4 - .L_3)
	.align		4
.L_3:
        /*0010*/ 	.word	index@(triton_poi_fused_native_layer_norm_1)
        /*0014*/ 	.word	0x00000000


	//----- nvinfo : EIATTR_FRAME_SIZE
	.align		4
.L_4:
        /*0018*/ 	.byte	0x04, 0x11
        /*001a*/ 	.short	(.L_6 - .L_5)
	.align		4
.L_5:
        /*001c*/ 	.word	index@(triton_poi_fused_native_layer_norm_1)
        /*0020*/ 	.word	0x00000000


	//----- nvinfo : EIATTR_MIN_STACK_SIZE
	.align		4
.L_6:
        /*0024*/ 	.byte	0x04, 0x12
        /*0026*/ 	.short	(.L_8 - .L_7)
	.align		4
.L_7:
        /*0028*/ 	.word	index@(triton_poi_fused_native_layer_norm_1)
        /*002c*/ 	.word	0x00000000
.L_8:


//--------------------- .nv.info.triton_poi_fused_native_layer_norm_1 --------------------------
	.section	.nv.info.triton_poi_fused_native_layer_norm_1,"",@"SHT_CUDA_INFO"
	.sectionflags	@""
	.align	4


	//----- nvinfo : EIATTR_CUDA_API_VERSION
	.align		4
        /*0000*/ 	.byte	0x04, 0x37
        /*0002*/ 	.short	(.L_10 - .L_9)
.L_9:
        /*0004*/ 	.word	0x0000007c


	//----- nvinfo : EIATTR_KPARAM_INFO
	.align		4
.L_10:
        /*0008*/ 	.byte	0x04, 0x17
        /*000a*/ 	.short	(.L_12 - .L_11)
.L_11:
        /*000c*/ 	.word	0x00000000
        /*0010*/ 	.short	0x0003
        /*0012*/ 	.short	0x0018
        /*0014*/ 	.byte	0x00, 0xf0, 0x11, 0x00


	//----- nvinfo : EIATTR_KPARAM_INFO
	.align		4
.L_12:
        /*0018*/ 	.byte	0x04, 0x17
        /*001a*/ 	.short	(.L_14 - .L_13)
.L_13:
        /*001c*/ 	.word	0x00000000
        /*0020*/ 	.short	0x0002
        /*0022*/ 	.short	0x0010
        /*0024*/ 	.byte	0x00, 0xf4, 0x21, 0x00


	//----- nvinfo : EIATTR_KPARAM_INFO
	.align		4
.L_14:
        /*0028*/ 	.byte	0x04, 0x17
        /*002a*/ 	.short	(.L_16 - .L_15)
.L_15:
        /*002c*/ 	.word	0x00000000
        /*0030*/ 	.short	0x0001
        /*0032*/ 	.short	0x0008
        /*0034*/ 	.byte	0x00, 0xf4, 0x21, 0x00


	//----- nvinfo : EIATTR_KPARAM_INFO
	.align		4
.L_16:
        /*0038*/ 	.byte	0x04, 0x17
        /*003a*/ 	.short	(.L_18 - .L_17)
.L_17:
        /*003c*/ 	.word	0x00000000
        /*0040*/ 	.short	0x0000
        /*0042*/ 	.short	0x0000
        /*0044*/ 	.byte	0x00, 0xf4, 0x21, 0x00


	//----- nvinfo : EIATTR_SPARSE_MMA_MASK
	.align		4
.L_18:
        /*0048*/ 	.byte	0x03, 0x50
        /*004a*/ 	.short	0x0000


	//----- nvinfo : EIATTR_MAXREG_COUNT
	.align		4
        /*004c*/ 	.byte	0x03, 0x1b
        /*004e*/ 	.short	0x00ff


	//----- nvinfo : EIATTR_EXIT_INSTR_OFFSETS
	.align		4
        /*0050*/ 	.byte	0x04, 0x1c
        /*0052*/ 	.short	(.L_20 - .L_19)


	//   ....[0]....
.L_19:
        /*0054*/ 	.word	0x00000360


	//   ....[1]....
        /*0058*/ 	.word	0x000003c0


	//----- nvinfo : EIATTR_REQNTID
	.align		4
.L_20:
        /*005c*/ 	.byte	0x04, 0x10
        /*005e*/ 	.short	(.L_22 - .L_21)
.L_21:
        /*0060*/ 	.word	0x00000020
        /*0064*/ 	.word	0x00000001
        /*0068*/ 	.word	0x00000001


	//----- nvinfo : EIATTR_CBANK_PARAM_SIZE
	.align		4
.L_22:
        /*006c*/ 	.byte	0x03, 0x19
        /*006e*/ 	.short	0x001c


	//----- nvinfo : EIATTR_PARAM_CBANK
	.align		4
        /*0070*/ 	.byte	0x04, 0x0a
        /*0072*/ 	.short	(.L_24 - .L_23)
	.align		4
.L_23:
        /*0074*/ 	.word	index@(.nv.constant0.triton_poi_fused_native_layer_norm_1)
        /*0078*/ 	.short	0x0210
        /*007a*/ 	.short	0x001c


	//----- nvinfo : EIATTR_SW_WAR
	.align		4
.L_24:
        /*007c*/ 	.byte	0x04, 0x36
        /*007e*/ 	.short	(.L_26 - .L_25)
.L_25:
        /*0080*/ 	.word	0x00000008
.L_26:


//--------------------- .nv.callgraph             --------------------------
	.section	.nv.callgraph,"",@"SHT_CUDA_CALLGRAPH"
	.align	4
	.sectionentsize	8
	.align		4
        /*0000*/ 	.word	0x00000000
	.align		4
        /*0004*/ 	.word	0xffffffff
	.align		4
        /*0008*/ 	.word	0x00000000
	.align		4
        /*000c*/ 	.word	0xfffffffe
	.align		4
        /*0010*/ 	.word	0x00000000
	.align		4
        /*0014*/ 	.word	0xfffffffd
	.align		4
        /*0018*/ 	.word	0x00000000
	.align		4
        /*001c*/ 	.word	0xfffffffc


//--------------------- .nv.constant4             --------------------------
	.section	.nv.constant4,"a",@progbits
	.align	8
	.align		8
.nv.constant4:
        /*0000*/ 	.dword	_$_str


//--------------------- .text.triton_poi_fused_native_layer_norm_1 --------------------------
	.section	.text.triton_poi_fused_native_layer_norm_1,"ax",@progbits
	.align	128
        .global         triton_poi_fused_native_layer_norm_1
        .type           triton_poi_fused_native_layer_norm_1,@function
        .size           triton_poi_fused_native_layer_norm_1,(.L_x_1 - triton_poi_fused_native_layer_norm_1)
        .other          triton_poi_fused_native_layer_norm_1,@"STO_CUDA_ENTRY STV_DEFAULT"
triton_poi_fused_native_layer_norm_1:
.text.triton_poi_fused_native_layer_norm_1:
[----:B------:R-:W0:Y:S02]  /*0000*/  LDC R1, c[0x0][0x28] ;  /* 0x00000a00ff017b82 */ /* 0x000e240000000800 */
[----:B------:R-:W1:Y:S01]  /*0010*/  S2R R0, SR_TID.X ;  /* 0x0000000000007919 */ /* 0x000e620000002100 */
[----:B------:R-:W2:Y:S01]  /*0020*/  LDC.64 R4, c[0x0][0x210] ;  /* 0x00008400ff047b82 */ /* 0x000ea20000000a00 */
[----:B------:R-:W-:Y:S01]  /*0030*/  CS2R R10, SRZ ;  /* 0x00000000000a7805 */ /* 0x000fe2000001ff00 */
[----:B------:R-:W-:Y:S01]  /*0040*/  ULDC.64 UR4, c[0x0][0x208] ;  /* 0x0000820000047ab9 */ /* 0x000fe20000000a00 */
[----:B------:R-:W3:Y:S01]  /*0050*/  S2R R9, SR_CTAID.X ;  /* 0x0000000000097919 */ /* 0x000ee20000002500 */
[----:B------:R-:W-:Y:S02]  /*0060*/  CS2R R12, SRZ ;  /* 0x00000000000c7805 */ /* 0x000fe4000001ff00 */
[----:B------:R-:W-:Y:S02]  /*0070*/  CS2R R14, SRZ ;  /* 0x00000000000e7805 */ /* 0x000fe4000001ff00 */
[----:B------:R-:W-:Y:S01]  /*0080*/  MOV R8, RZ ;  /* 0x000000ff00087202 */ /* 0x000fe20000000f00 */
[----:B------:R-:W4:Y:S01]  /*0090*/  LDC.64 R6, c[0x0][0x218] ;  /* 0x00008600ff067b82 */ /* 0x000f220000000a00 */
[----:B-1----:R-:W-:-:S04]  /*00a0*/  SHF.L.U32 R0, R0, 0x1, RZ ;  /* 0x0000000100007819 */ /* 0x002fc800000006ff */
[----:B------:R-:W-:-:S04]  /*00b0*/  LOP3.LUT R0, R0, 0x3e, RZ, 0xc0, !PT ;  /* 0x0000003e00007812 */ /* 0x000fc800078ec0ff */
[----:B---3--:R-:W-:Y:S01]  /*00c0*/  LEA R9, R9, R0, 0x6 ;  /* 0x0000000009097211 */ /* 0x008fe200078e30ff */
[----:B------:R-:W-:-:S03]  /*00d0*/  HFMA2.MMA R0, -RZ, RZ, 0, 0 ;  /* 0x00000000ff007435 */ /* 0x000fc600000001ff */
[C---:B------:R-:W-:Y:S02]  /*00e0*/  ISETP.GE.AND P0, PT, R9.reuse, 0x40, PT ;  /* 0x000000400900780c */ /* 0x040fe40003f06270 */
[----:B------:R-:W-:-:S05]  /*00f0*/  SHF.L.U32 R3, R9, 0x2, RZ ;  /* 0x0000000209037819 */ /* 0x000fca00000006ff */
[----:B--2---:R-:W-:-:S06]  /*0100*/  IMAD.WIDE R4, R3, 0x4, R4 ;  /* 0x0000000403047825 */ /* 0x004fcc00078e0204 */
[----:B------:R-:W2:Y:S04]  /*0110*/  @!P0 LDG.E.EL R0, desc[UR4][R4.64+0x10] ;  /* 0x0000100404008981 */ /* 0x000ea8000c2e1900 */
[----:B------:R-:W2:Y:S04]  /*0120*/  @!P0 LDG.E.EL R10, desc[UR4][R4.64+0x14] ;  /* 0x00001404040a8981 */ /* 0x000ea8000c2e1900 */
[----:B------:R-:W3:Y:S04]  /*0130*/  @!P0 LDG.E.EL R12, desc[UR4][R4.64+0x18] ;  /* 0x00001804040c8981 */ /* 0x000ee8000c2e1900 */
[----:B------:R-:W5:Y:S04]  /*0140*/  @!P0 LDG.E.EL R14, desc[UR4][R4.64+0x1c] ;  /* 0x00001c04040e8981 */ /* 0x000f68000c2e1900 */
[----:B------:R-:W4:Y:S04]  /*0150*/  @!P0 LDG.E.EL R11, desc[UR4][R4.64] ;  /* 0x00000004040b8981 */ /* 0x000f28000c2e1900 */
[----:B------:R-:W4:Y:S04]  /*0160*/  @!P0 LDG.E.EL R8, desc[UR4][R4.64+0x4] ;  /* 0x0000040404088981 */ /* 0x000f28000c2e1900 */
[----:B------:R-:W4:Y:S04]  /*0170*/  @!P0 LDG.E.EL R13, desc[UR4][R4.64+0x8] ;  /* 0x00000804040d8981 */ /* 0x000f28000c2e1900 */
[----:B------:R1:W4:Y:S01]  /*0180*/  @!P0 LDG.E.EL R15, desc[UR4][R4.64+0xc] ;  /* 0x00000c04040f8981 */ /* 0x000322000c2e1900 */
[----:B--2---:R-:W-:-:S04]  /*0190*/  FADD R3, R10, R0 ;  /* 0x000000000a037221 */ /* 0x004fc80000000000 */
[----:B---3--:R-:W-:-:S04]  /*01a0*/  FADD R3, R3, R12 ;  /* 0x0000000c03037221 */ /* 0x008fc80000000000 */
[----:B-----5:R-:W-:-:S04]  /*01b0*/  FADD R3, R3, R14 ;  /* 0x0000000e03037221 */ /* 0x020fc80000000000 */
[----:B------:R-:W-:Y:S01]  /*01c0*/  FMUL R3, R3, 0.25 ;  /* 0x3e80000003037820 */ /* 0x000fe20000400000 */
[----:B----4-:R-:W-:-:S03]  /*01d0*/  FADD R2, R8, R11 ;  /* 0x0000000b08027221 */ /* 0x010fc60000000000 */
[C---:B------:R-:W-:Y:S01]  /*01e0*/  FADD R10, -R3.reuse, R10 ;  /* 0x0000000a030a7221 */ /* 0x040fe20000000100 */
[----:B------:R-:W-:Y:S01]  /*01f0*/  FADD R2, R2, R13 ;  /* 0x0000000d02027221 */ /* 0x000fe20000000000 */
[C---:B------:R-:W-:Y:S02]  /*0200*/  FADD R0, -R3.reuse, R0 ;  /* 0x0000000003007221 */ /* 0x040fe40000000100 */
[----:B-1----:R-:W-:Y:S01]  /*0210*/  FMUL R5, R10, R10 ;  /* 0x0000000a0a057220 */ /* 0x002fe20000400000 */
[----:B------:R-:W-:Y:S01]  /*0220*/  FADD R2, R2, R15 ;  /* 0x0000000f02027221 */ /* 0x000fe20000000000 */
[----:B------:R-:W-:Y:S02]  /*0230*/  FADD R12, -R3, R12 ;  /* 0x0000000c030c7221 */ /* 0x000fe40000000100 */
[----:B------:R-:W-:Y:S01]  /*0240*/  FFMA R5, R0, R0, R5 ;  /* 0x0000000000057223 */ /* 0x000fe20000000005 */
[----:B------:R-:W-:-:S03]  /*0250*/  FMUL R2, R2, 0.25 ;  /* 0x3e80000002027820 */ /* 0x000fc60000400000 */
[----:B------:R-:W-:Y:S01]  /*0260*/  FFMA R12, R12, R12, R5 ;  /* 0x0000000c0c0c7223 */ /* 0x000fe20000000005 */
[----:B------:R-:W-:Y:S01]  /*0270*/  FADD R8, -R2, R8 ;  /* 0x0000000802087221 */ /* 0x000fe20000000100 */
[----:B------:R-:W-:-:S04]  /*0280*/  IMAD.WIDE R4, R9, 0x4, R6 ;  /* 0x0000000409047825 */ /* 0x000fc800078e0206 */
[----:B------:R-:W-:Y:S01]  /*0290*/  FADD R11, -R2, R11 ;  /* 0x0000000b020b7221 */ /* 0x000fe20000000100 */
[----:B------:R-:W1:Y:S01]  /*02a0*/  LDC.64 R6, c[0x0][0x220] ;  /* 0x00008800ff067b82 */ /* 0x000e620000000a00 */
[----:B------:R-:W-:Y:S01]  /*02b0*/  FMUL R8, R8, R8 ;  /* 0x0000000808087220 */ /* 0x000fe20000400000 */
[----:B------:R-:W-:-:S03]  /*02c0*/  FADD R13, -R2, R13 ;  /* 0x0000000d020d7221 */ /* 0x000fc60000000100 */
[----:B------:R-:W-:Y:S01]  /*02d0*/  FFMA R8, R11, R11, R8 ;  /* 0x0000000b0b087223 */ /* 0x000fe20000000008 */
[----:B------:R-:W-:-:S03]  /*02e0*/  FADD R15, -R2, R15 ;  /* 0x0000000f020f7221 */ /* 0x000fc60000000100 */
[----:B------:R-:W-:Y:S01]  /*02f0*/  FFMA R8, R13, R13, R8 ;  /* 0x0000000d0d087223 */ /* 0x000fe20000000008 */
[----:B------:R-:W-:Y:S01]  /*0300*/  HFMA2.MMA R13, -RZ, RZ, 1.625, 0 ;  /* 0x3e800000ff0d7435 */ /* 0x000fe200000001ff */
[----:B------:R-:W-:Y:S01]  /*0310*/  FADD R11, -R3, R14 ;  /* 0x0000000e030b7221 */ /* 0x000fe20000000100 */
[----:B------:R2:W-:Y:S01]  /*0320*/  @!P0 STG.E.64 desc[UR4][R4.64], R2 ;  /* 0x0000000204008986 */ /* 0x0005e2000c101b04 */
[----:B------:R-:W-:Y:S02]  /*0330*/  FFMA R8, R15, R15, R8 ;  /* 0x0000000f0f087223 */ /* 0x000fe40000000008 */
[----:B------:R-:W-:-:S05]  /*0340*/  FFMA R12, R11, R11, R12 ;  /* 0x0000000b0b0c7223 */ /* 0x000fca000000000c */
[----:B------:R-:W-:Y:S01]  /*0350*/  FFMA R8, R8, R13, 9.9999999600419720025e-13 ;  /* 0x2b8cbccc08087423 */ /* 0x000fe2000000000d */
[----:B------:R-:W-:Y:S06]  /*0360*/  @P0 EXIT ;  /* 0x000000000000094d */ /* 0x000fec0003800000 */
[----:B------:R-:W-:Y:S01]  /*0370*/  FFMA R12, R12, R13, 9.9999999600419720025e-13 ;  /* 0x2b8cbccc0c0c7423 */ /* 0x000fe2000000000d */
[----:B--2---:R-:W-:Y:S01]  /*0380*/  MUFU.RSQ R4, R8 ;  /* 0x0000000800047308 */ /* 0x004fe20000001400 */
[----:B-1----:R-:W-:-:S07]  /*0390*/  IMAD.WIDE R2, R9, 0x4, R6 ;  /* 0x0000000409027825 */ /* 0x002fce00078e0206 */
[----:B------:R-:W0:Y:S02]  /*03a0*/  MUFU.RSQ R5, R12 ;  /* 0x0000000c00057308 */ /* 0x000e240000001400 */
[----:B0-----:R-:W-:Y:S01]  /*03b0*/  STG.E.64 desc[UR4][R2.64], R4 ;  /* 0x0000000402007986 */ /* 0x001fe2000c101b04 */
[----:B------:R-:W-:Y:S05]  /*03c0*/  EXIT ;  /* 0x000000000000794d */ /* 0x000fea0003800000 */
.L_x_0:
[----:B------:R-:W-:-:S00]  /*03d0*/  BRA `(.L_x_0) ;  /* 0xfffffffc00fc7947 */ /* 0x000fc0000383ffff */
[----:B------:R-:W-:-:S00]  /*03e0*/  NOP ;  /* 0x0000000000007918 */ /* 0x000fc00000000000 */
        /* <DEDUP_REMOVED lines=9> */
.L_x_1:


//--------------------- .nv.global.init           --------------------------
	.section	.nv.global.init,"aw",@progbits
.nv.global.init:
	.type		_$_str,@object
	.size		_$_str,(.L_0 - _$_str)
_$_str:
        /*0000*/ 	.byte	0x5f, 0x5f, 0x43, 0x55, 0x44, 0x41, 0x5f, 0x46, 0x54, 0x5a, 0x00
.L_0:


//--------------------- .nv.constant0.triton_poi_fused_native_layer_norm_1 --------------------------
	.section	.nv.constant0.triton_poi_fused_native_layer_norm_1,"a",@progbits
	.sectionflags	@""
	.align	4
.nv.constant0.triton_poi_fused_native_layer_norm_1:
	.zero		556
